//
// Generated by NVIDIA NVVM Compiler
//
// Compiler Build ID: CL-36424714
// Cuda compilation tools, release 13.0, V13.0.88
// Based on NVVM 20.0.0
//

.version 9.0
.target sm_100
.address_size 64

	// .globl	_Z3addPfS_S_i

.visible .entry _Z3addPfS_S_i(
	.param .u64 .ptr .align 1 _Z3addPfS_S_i_param_0,
	.param .u64 .ptr .align 1 _Z3addPfS_S_i_param_1,
	.param .u64 .ptr .align 1 _Z3addPfS_S_i_param_2,
	.param .u32 _Z3addPfS_S_i_param_3
)
{
	.reg .pred 	%p<6>;
	.reg .b32 	%r<25>;
	.reg .b32 	%f<16>;
	.reg .b64 	%rd<18>;

	ld.param.u64 	%rd7, [_Z3addPfS_S_i_param_0];
	ld.param.u64 	%rd8, [_Z3addPfS_S_i_param_1];
	ld.param.u64 	%rd9, [_Z3addPfS_S_i_param_2];
	ld.param.u32 	%r13, [_Z3addPfS_S_i_param_3];
	cvta.to.global.u64 	%rd1, %rd9;
	cvta.to.global.u64 	%rd2, %rd8;
	cvta.to.global.u64 	%rd3, %rd7;
	mov.u32 	%r14, %ntid.x;
	mov.u32 	%r15, %ctaid.x;
	mov.u32 	%r16, %tid.x;
	mad.lo.s32 	%r17, %r14, %r15, %r16;
	mul.lo.s32 	%r1, %r17, %r13;
	add.s32 	%r2, %r1, %r13;
	setp.lt.s32 	%p1, %r13, 1;
	@%p1 bra 	$L__BB0_7;
	add.s32 	%r18, %r1, 1;
	max.s32 	%r3, %r2, %r18;
	sub.s32 	%r19, %r3, %r1;
	and.b32  	%r4, %r19, 3;
	setp.eq.s32 	%p2, %r4, 0;
	mov.u32 	%r23, %r1;
	@%p2 bra 	$L__BB0_4;
	neg.s32 	%r21, %r4;
	mov.u32 	%r23, %r1;
$L__BB0_3:
	.pragma "nounroll";
	mul.wide.s32 	%rd10, %r23, 4;
	add.s64 	%rd11, %rd1, %rd10;
	add.s64 	%rd12, %rd2, %rd10;
	add.s64 	%rd13, %rd3, %rd10;
	ld.global.f32 	%f1, [%rd13];
	ld.global.f32 	%f2, [%rd12];
	add.f32 	%f3, %f1, %f2;
	st.global.f32 	[%rd11], %f3;
	add.s32 	%r23, %r23, 1;
	add.s32 	%r21, %r21, 1;
	setp.ne.s32 	%p3, %r21, 0;
	@%p3 bra 	$L__BB0_3;
$L__BB0_4:
	sub.s32 	%r20, %r1, %r3;
	setp.gt.u32 	%p4, %r20, -4;
	@%p4 bra 	$L__BB0_7;
	add.s64 	%rd4, %rd3, 8;
	add.s64 	%rd5, %rd2, 8;
	add.s64 	%rd6, %rd1, 8;
$L__BB0_6:
	mul.wide.s32 	%rd14, %r23, 4;
	add.s64 	%rd15, %rd4, %rd14;
	add.s64 	%rd16, %rd5, %rd14;
	add.s64 	%rd17, %rd6, %rd14;
	ld.global.f32 	%f4, [%rd15+-8];
	ld.global.f32 	%f5, [%rd16+-8];
	add.f32 	%f6, %f4, %f5;
	st.global.f32 	[%rd17+-8], %f6;
	ld.global.f32 	%f7, [%rd15+-4];
	ld.global.f32 	%f8, [%rd16+-4];
	add.f32 	%f9, %f7, %f8;
	st.global.f32 	[%rd17+-4], %f9;
	ld.global.f32 	%f10, [%rd15];
	ld.global.f32 	%f11, [%rd16];
	add.f32 	%f12, %f10, %f11;
	st.global.f32 	[%rd17], %f12;
	ld.global.f32 	%f13, [%rd15+4];
	ld.global.f32 	%f14, [%rd16+4];
	add.f32 	%f15, %f13, %f14;
	st.global.f32 	[%rd17+4], %f15;
	add.s32 	%r23, %r23, 4;
	setp.lt.s32 	%p5, %r23, %r2;
	@%p5 bra 	$L__BB0_6;
$L__BB0_7:
	ret;

}


// ===== COMPILED SASS (sm_100) =====

	.target	sm_100

	.elftype	@"ET_EXEC"


//--------------------- .note.nv.tkinfo           --------------------------
	.section	.note.nv.tkinfo,"",@"SHT_NOTE"
	.sectionflags	@"SHF_NOTE_NV_TKINFO"
	.tkinfo
        /*0018*/ 	.word	0x00000002
        /*0030*/ 	.string	""
        /*0030*/ 	.string	"ptxas"
        /*0030*/ 	.string	"Cuda compilation tools, release 13.0, V13.0.88"
        /*0030*/ 	.string	"Build cuda_13.0.r13.0/compiler.36424714_0"
        /*0030*/ 	.string	"-arch sm_100 -m 64 "



//--------------------- .note.nv.cuinfo           --------------------------
	.section	.note.nv.cuinfo,"",@"SHT_NOTE"
	.sectionflags	@"SHF_NOTE_NV_CUINFO"
        /*0018*/ 	.short	0x0002
        /*001a*/ 	.short	0x0064
        /*001c*/ 	.short	0x0082
	.zero		2


//--------------------- .nv.info                  --------------------------
	.section	.nv.info,"",@"SHT_CUDA_INFO"
	.align	4


	//----- nvinfo : EIATTR_REGCOUNT
	.align		4
        /*0000*/ 	.byte	0x04, 0x2f
        /*0002*/ 	.short	(.L_1 - .L_0)
	.align		4
.L_0:
        /*0004*/ 	.word	index@(_Z3addPfS_S_i)
        /*0008*/ 	.word	0x00000014


	//----- nvinfo : EIATTR_FRAME_SIZE
	.align		4
.L_1:
        /*000c*/ 	.byte	0x04, 0x11
        /*000e*/ 	.short	(.L_3 - .L_2)
	.align		4
.L_2:
        /*0010*/ 	.word	index@(_Z3addPfS_S_i)
        /*0014*/ 	.word	0x00000000


	//----- nvinfo : EIATTR_MIN_STACK_SIZE
	.align		4
.L_3:
        /*0018*/ 	.byte	0x04, 0x12
        /*001a*/ 	.short	(.L_5 - .L_4)
	.align		4
.L_4:
        /*001c*/ 	.word	index@(_Z3addPfS_S_i)
        /*0020*/ 	.word	0x00000000
.L_5:


//--------------------- .nv.compat                --------------------------
	.section	.nv.compat,"",@"SHT_CUDA_COMPAT_INFO"
	.align	4
        /*0000*/ 	.byte	0x02, 0x09, 0x00, 0x00, 0x02, 0x02, 0x01, 0x00, 0x02, 0x05, 0x05, 0x00, 0x03, 0x07, 0x01, 0x01
        /*0010*/ 	.byte	0x02, 0x03, 0x00, 0x00, 0x02, 0x06, 0x01, 0x00, 0x04, 0x0b, 0x08, 0x00, 0x09, 0x00, 0x00, 0x00
        /*0020*/ 	.byte	0x00, 0x00, 0x00, 0x00


//--------------------- .nv.info._Z3addPfS_S_i    --------------------------
	.section	.nv.info._Z3addPfS_S_i,"",@"SHT_CUDA_INFO"
	.sectionflags	@""
	.align	4


	//----- nvinfo : EIATTR_CUDA_API_VERSION
	.align		4
        /*0000*/ 	.byte	0x04, 0x37
        /*0002*/ 	.short	(.L_7 - .L_6)
.L_6:
        /*0004*/ 	.word	0x00000082


	//----- nvinfo : EIATTR_KPARAM_INFO
	.align		4
.L_7:
        /*0008*/ 	.byte	0x04, 0x17
        /*000a*/ 	.short	(.L_9 - .L_8)
.L_8:
        /*000c*/ 	.word	0x00000000
        /*0010*/ 	.short	0x0003
        /*0012*/ 	.short	0x0018
        /*0014*/ 	.byte	0x00, 0xf0, 0x11, 0x00


	//----- nvinfo : EIATTR_KPARAM_INFO
	.align		4
.L_9:
        /*0018*/ 	.byte	0x04, 0x17
        /*001a*/ 	.short	(.L_11 - .L_10)
.L_10:
        /*001c*/ 	.word	0x00000000
        /*0020*/ 	.short	0x0002
        /*0022*/ 	.short	0x0010
        /*0024*/ 	.byte	0x00, 0xf5, 0x21, 0x00


	//----- nvinfo : EIATTR_KPARAM_INFO
	.align		4
.L_11:
        /*0028*/ 	.byte	0x04, 0x17
        /*002a*/ 	.short	(.L_13 - .L_12)
.L_12:
        /*002c*/ 	.word	0x00000000
        /*0030*/ 	.short	0x0001
        /*0032*/ 	.short	0x0008
        /*0034*/ 	.byte	0x00, 0xf5, 0x21, 0x00


	//----- nvinfo : EIATTR_KPARAM_INFO
	.align		4
.L_13:
        /*0038*/ 	.byte	0x04, 0x17
        /*003a*/ 	.short	(.L_15 - .L_14)
.L_14:
        /*003c*/ 	.word	0x00000000
        /*0040*/ 	.short	0x0000
        /*0042*/ 	.short	0x0000
        /*0044*/ 	.byte	0x00, 0xf5, 0x21, 0x00


	//----- nvinfo : EIATTR_SPARSE_MMA_MASK
	.align		4
.L_15:
        /*0048*/ 	.byte	0x03, 0x50
        /*004a*/ 	.short	0x0000


	//----- nvinfo : EIATTR_MAXREG_COUNT
	.align		4
        /*004c*/ 	.byte	0x03, 0x1b
        /*004e*/ 	.short	0x00ff


	//----- nvinfo : EIATTR_MERCURY_ISA_VERSION
	.align		4
        /*0050*/ 	.byte	0x03, 0x5f
        /*0052*/ 	.short	0x0101


	//----- nvinfo : EIATTR_VRC_CTA_INIT_COUNT
	.align		4
        /*0054*/ 	.byte	0x02, 0x4a
	.zero		1
	.zero		1


	//----- nvinfo : EIATTR_EXIT_INSTR_OFFSETS
	.align		4
        /*0058*/ 	.byte	0x04, 0x1c
        /*005a*/ 	.short	(.L_17 - .L_16)


	//   ....[0]....
.L_16:
        /*005c*/ 	.word	0x00000070


	//   ....[1]....
        /*0060*/ 	.word	0x00000220


	//   ....[2]....
        /*0064*/ 	.word	0x00000470


	//----- nvinfo : EIATTR_CRS_STACK_SIZE
	.align		4
.L_17:
        /*0068*/ 	.byte	0x04, 0x1e
        /*006a*/ 	.short	(.L_19 - .L_18)
.L_18:
        /*006c*/ 	.word	0x00000000


	//----- nvinfo : EIATTR_CBANK_PARAM_SIZE
	.align		4
.L_19:
        /*0070*/ 	.byte	0x03, 0x19
        /*0072*/ 	.short	0x001c


	//----- nvinfo : EIATTR_PARAM_CBANK
	.align		4
        /*0074*/ 	.byte	0x04, 0x0a
        /*0076*/ 	.short	(.L_21 - .L_20)
	.align		4
.L_20:
        /*0078*/ 	.word	index@(.nv.constant0._Z3addPfS_S_i)
        /*007c*/ 	.short	0x0380
        /*007e*/ 	.short	0x001c


	//----- nvinfo : EIATTR_SW_WAR
	.align		4
.L_21:
        /*0080*/ 	.byte	0x04, 0x36
        /*0082*/ 	.short	(.L_23 - .L_22)
.L_22:
        /*0084*/ 	.word	0x00000008
.L_23:


//--------------------- .nv.callgraph             --------------------------
	.section	.nv.callgraph,"",@"SHT_CUDA_CALLGRAPH"
	.align	4
	.sectionentsize	8
	.align		4
        /*0000*/ 	.word	0x00000000
	.align		4
        /*0004*/ 	.word	0xffffffff
	.align		4
        /*0008*/ 	.word	0x00000000
	.align		4
        /*000c*/ 	.word	0xfffffffe
	.align		4
        /*0010*/ 	.word	0x00000000
	.align		4
        /*0014*/ 	.word	0xfffffffd
	.align		4
        /*0018*/ 	.word	0x00000000
	.align		4
        /*001c*/ 	.word	0xfffffffc


//--------------------- .text._Z3addPfS_S_i       --------------------------
	.section	.text._Z3addPfS_S_i,"ax",@progbits
	.align	128
        .global         _Z3addPfS_S_i
        .type           _Z3addPfS_S_i,@function
        .size           _Z3addPfS_S_i,(.L_x_5 - _Z3addPfS_S_i)
        .other          _Z3addPfS_S_i,@"STO_CUDA_ENTRY STV_DEFAULT"
_Z3addPfS_S_i:
.text._Z3addPfS_S_i:
[----:B------:R-:W-:Y:S08]  /*0000*/  LDC R1, c[0x0][0x37c] ;  /* 0x0000df00ff017b82 */ /* 0x000ff00000000800 */
[----:B------:R-:W0:Y:S01]  /*0010*/  LDC R2, c[0x0][0x398] ;  /* 0x0000e600ff027b82 */ /* 0x000e220000000800 */
[----:B------:R-:W1:Y:S01]  /*0020*/  S2R R0, SR_CTAID.X ;  /* 0x0000000000007919 */ /* 0x000e620000002500 */
[----:B------:R-:W1:Y:S01]  /*0030*/  LDCU UR4, c[0x0][0x360] ;  /* 0x00006c00ff0477ac */ /* 0x000e620008000800 */
[----:B------:R-:W1:Y:S01]  /*0040*/  S2R R3, SR_TID.X ;  /* 0x0000000000037919 */ /* 0x000e620000002100 */
[----:B0-----:R-:W-:Y:S01]  /*0050*/  ISETP.GE.AND P0, PT, R2, 0x1, PT ;  /* 0x000000010200780c */ /* 0x001fe20003f06270 */
[----:B-1----:R-:W-:-:S12]  /*0060*/  IMAD R0, R0, UR4, R3 ;  /* 0x0000000400007c24 */ /* 0x002fd8000f8e0203 */
[----:B------:R-:W-:Y:S05]  /*0070*/  @!P0 EXIT ;  /* 0x000000000000894d */ /* 0x000fea0003800000 */
[-C--:B------:R-:W-:Y:S01]  /*0080*/  IMAD R3, R0, R2.reuse, RZ ;  /* 0x0000000200037224 */ /* 0x080fe200078e02ff */
[----:B------:R-:W0:Y:S01]  /*0090*/  LDCU.64 UR12, c[0x0][0x358] ;  /* 0x00006b00ff0c77ac */ /* 0x000e220008000a00 */
[----:B------:R-:W-:Y:S03]  /*00a0*/  BSSY.RECONVERGENT B0, `(.L_x_0) ;  /* 0x0000017000007945 */ /* 0x000fe60003800200 */
[----:B------:R-:W-:-:S04]  /*00b0*/  IADD3 R0, PT, PT, R3, R2, RZ ;  /* 0x0000000203007210 */ /* 0x000fc80007ffe0ff */
[----:B------:R-:W-:-:S04]  /*00c0*/  VIADDMNMX R2, R3, 0x1, R0, !PT ;  /* 0x0000000103027846 */ /* 0x000fc80007800100 */
[CC--:B------:R-:W-:Y:S02]  /*00d0*/  IADD3 R4, PT, PT, -R3.reuse, R2.reuse, RZ ;  /* 0x0000000203047210 */ /* 0x0c0fe40007ffe1ff */
[----:B------:R-:W-:Y:S02]  /*00e0*/  IADD3 R2, PT, PT, R3, -R2, RZ ;  /* 0x8000000203027210 */ /* 0x000fe40007ffe0ff */
[----:B------:R-:W-:Y:S02]  /*00f0*/  LOP3.LUT P1, R4, R4, 0x3, RZ, 0xc0, !PT ;  /* 0x0000000304047812 */ /* 0x000fe4000782c0ff */
[----:B------:R-:W-:-:S11]  /*0100*/  ISETP.GT.U32.AND P0, PT, R2, -0x4, PT ;  /* 0xfffffffc0200780c */ /* 0x000fd60003f04070 */
[----:B0-----:R-:W-:Y:S05]  /*0110*/  @!P1 BRA `(.L_x_1) ;  /* 0x00000000003c9947 */ /* 0x001fea0003800000 */
[----:B------:R-:W0:Y:S01]  /*0120*/  LDC.64 R10, c[0x0][0x390] ;  /* 0x0000e400ff0a7b82 */ /* 0x000e220000000a00 */
[----:B------:R-:W-:-:S07]  /*0130*/  IMAD.MOV R2, RZ, RZ, -R4 ;  /* 0x000000ffff027224 */ /* 0x000fce00078e0a04 */
[----:B------:R-:W1:Y:S08]  /*0140*/  LDC.64 R14, c[0x0][0x380] ;  /* 0x0000e000ff0e7b82 */ /* 0x000e700000000a00 */
[----:B------:R-:W2:Y:S02]  /*0150*/  LDC.64 R12, c[0x0][0x388] ;  /* 0x0000e200ff0c7b82 */ /* 0x000ea40000000a00 */
.L_x_2:
[----:B--2---:R-:W-:-:S04]  /*0160*/  IMAD.WIDE R6, R3, 0x4, R12 ;  /* 0x0000000403067825 */ /* 0x004fc800078e020c */
[C---:B-1----:R-:W-:Y:S02]  /*0170*/  IMAD.WIDE R8, R3.reuse, 0x4, R14 ;  /* 0x0000000403087825 */ /* 0x042fe400078e020e */
[----:B------:R-:W2:Y:S04]  /*0180*/  LDG.E R7, desc[UR12][R6.64] ;  /* 0x0000000c06077981 */ /* 0x000ea8000c1e1900 */
[----:B------:R-:W2:Y:S01]  /*0190*/  LDG.E R8, desc[UR12][R8.64] ;  /* 0x0000000c08087981 */ /* 0x000ea2000c1e1900 */
[C---:B0--3--:R-:W-:Y:S01]  /*01a0*/  IMAD.WIDE R4, R3.reuse, 0x4, R10 ;  /* 0x0000000403047825 */ /* 0x049fe200078e020a */
[----:B------:R-:W-:Y:S02]  /*01b0*/  IADD3 R2, PT, PT, R2, 0x1, RZ ;  /* 0x0000000102027810 */ /* 0x000fe40007ffe0ff */
[----:B------:R-:W-:-:S02]  /*01c0*/  IADD3 R3, PT, PT, R3, 0x1, RZ ;  /* 0x0000000103037810 */ /* 0x000fc40007ffe0ff */
[----:B------:R-:W-:Y:S01]  /*01d0*/  ISETP.NE.AND P1, PT, R2, RZ, PT ;  /* 0x000000ff0200720c */ /* 0x000fe20003f25270 */
[----:B--2---:R-:W-:-:S05]  /*01e0*/  FADD R17, R8, R7 ;  /* 0x0000000708117221 */ /* 0x004fca0000000000 */
[----:B------:R3:W-:Y:S07]  /*01f0*/  STG.E desc[UR12][R4.64], R17 ;  /* 0x0000001104007986 */ /* 0x0007ee000c10190c */
[----:B------:R-:W-:Y:S05]  /*0200*/  @P1 BRA `(.L_x_2) ;  /* 0xfffffffc00d41947 */ /* 0x000fea000383ffff */
.L_x_1:
[----:B------:R-:W-:Y:S05]  /*0210*/  BSYNC.RECONVERGENT B0 ;  /* 0x0000000000007941 */ /* 0x000fea0003800200 */
.L_x_0:
[----:B------:R-:W-:Y:S05]  /*0220*/  @P0 EXIT ;  /* 0x000000000000094d */ /* 0x000fea0003800000 */
[----:B------:R-:W0:Y:S01]  /*0230*/  LDCU.128 UR4, c[0x0][0x380] ;  /* 0x00007000ff0477ac */ /* 0x000e220008000c00 */
[----:B------:R-:W1:Y:S01]  /*0240*/  LDCU.64 UR10, c[0x0][0x390] ;  /* 0x00007200ff0a77ac */ /* 0x000e620008000a00 */
[----:B0-----:R-:W-:Y:S02]  /*0250*/  UIADD3 UR8, UP0, UPT, UR4, 0x8, URZ ;  /* 0x0000000804087890 */ /* 0x001fe4000ff1e0ff */
[----:B------:R-:W-:Y:S02]  /*0260*/  UIADD3 UR6, UP1, UPT, UR6, 0x8, URZ ;  /* 0x0000000806067890 */ /* 0x000fe4000ff3e0ff */
[----:B-1----:R-:W-:Y:S02]  /*0270*/  UIADD3 UR4, UP2, UPT, UR10, 0x8, URZ ;  /* 0x000000080a047890 */ /* 0x002fe4000ff5e0ff */
[----:B------:R-:W-:Y:S02]  /*0280*/  UIADD3.X UR9, UPT, UPT, URZ, UR5, URZ, UP0, !UPT ;  /* 0x00000005ff097290 */ /* 0x000fe400087fe4ff */
[----:B------:R-:W-:-:S02]  /*0290*/  UIADD3.X UR7, UPT, UPT, URZ, UR7, URZ, UP1, !UPT ;  /* 0x00000007ff077290 */ /* 0x000fc40008ffe4ff */
[----:B------:R-:W-:-:S12]  /*02a0*/  UIADD3.X UR5, UPT, UPT, URZ, UR11, URZ, UP2, !UPT ;  /* 0x0000000bff057290 */ /* 0x000fd800097fe4ff */
.L_x_3:
[----:B---3--:R-:W-:Y:S01]  /*02b0*/  MOV R5, UR9 ;  /* 0x0000000900057c02 */ /* 0x008fe20008000f00 */
[----:B------:R-:W-:Y:S01]  /*02c0*/  IMAD.U32 R4, RZ, RZ, UR8 ;  /* 0x00000008ff047e24 */ /* 0x000fe2000f8e00ff */
[----:B------:R-:W-:Y:S01]  /*02d0*/  MOV R6, UR6 ;  /* 0x0000000600067c02 */ /* 0x000fe20008000f00 */
[----:B------:R-:W-:Y:S02]  /*02e0*/  IMAD.U32 R7, RZ, RZ, UR7 ;  /* 0x00000007ff077e24 */ /* 0x000fe4000f8e00ff */
[----:B------:R-:W-:-:S04]  /*02f0*/  IMAD.WIDE R4, R3, 0x4, R4 ;  /* 0x0000000403047825 */ /* 0x000fc800078e0204 */
[----:B------:R-:W-:Y:S01]  /*0300*/  IMAD.WIDE R6, R3, 0x4, R6 ;  /* 0x0000000403067825 */ /* 0x000fe200078e0206 */
[----:B------:R-:W2:Y:S04]  /*0310*/  LDG.E R2, desc[UR12][R4.64+-0x8] ;  /* 0xfffff80c04027981 */ /* 0x000ea8000c1e1900 */
[----:B0-----:R-:W2:Y:S01]  /*0320*/  LDG.E R11, desc[UR12][R6.64+-0x8] ;  /* 0xfffff80c060b7981 */ /* 0x001ea2000c1e1900 */
[----:B------:R-:W-:Y:S02]  /*0330*/  MOV R8, UR4 ;  /* 0x0000000400087c02 */ /* 0x000fe40008000f00 */
[----:B------:R-:W-:-:S03]  /*0340*/  MOV R9, UR5 ;  /* 0x0000000500097c02 */ /* 0x000fc60008000f00 */
[----:B------:R-:W-:-:S04]  /*0350*/  IMAD.WIDE R8, R3, 0x4, R8 ;  /* 0x0000000403087825 */ /* 0x000fc800078e0208 */
[----:B--2---:R-:W-:-:S05]  /*0360*/  FADD R11, R2, R11 ;  /* 0x0000000b020b7221 */ /* 0x004fca0000000000 */
[----:B------:R0:W-:Y:S04]  /*0370*/  STG.E desc[UR12][R8.64+-0x8], R11 ;  /* 0xfffff80b08007986 */ /* 0x0001e8000c10190c */
[----:B------:R-:W2:Y:S04]  /*0380*/  LDG.E R2, desc[UR12][R4.64+-0x4] ;  /* 0xfffffc0c04027981 */ /* 0x000ea8000c1e1900 */
[----:B------:R-:W2:Y:S02]  /*0390*/  LDG.E R13, desc[UR12][R6.64+-0x4] ;  /* 0xfffffc0c060d7981 */ /* 0x000ea4000c1e1900 */
[----:B--2---:R-:W-:-:S05]  /*03a0*/  FADD R13, R2, R13 ;  /* 0x0000000d020d7221 */ /* 0x004fca0000000000 */
[----:B------:R0:W-:Y:S04]  /*03b0*/  STG.E desc[UR12][R8.64+-0x4], R13 ;  /* 0xfffffc0d08007986 */ /* 0x0001e8000c10190c */
[----:B------:R-:W2:Y:S04]  /*03c0*/  LDG.E R2, desc[UR12][R4.64] ;  /* 0x0000000c04027981 */ /* 0x000ea8000c1e1900 */
[----:B------:R-:W2:Y:S02]  /*03d0*/  LDG.E R15, desc[UR12][R6.64] ;  /* 0x0000000c060f7981 */ /* 0x000ea4000c1e1900 */
[----:B--2---:R-:W-:-:S05]  /*03e0*/  FADD R15, R2, R15 ;  /* 0x0000000f020f7221 */ /* 0x004fca0000000000 */
[----:B------:R0:W-:Y:S04]  /*03f0*/  STG.E desc[UR12][R8.64], R15 ;  /* 0x0000000f08007986 */ /* 0x0001e8000c10190c */
[----:B------:R-:W2:Y:S04]  /*0400*/  LDG.E R2, desc[UR12][R4.64+0x4] ;  /* 0x0000040c04027981 */ /* 0x000ea8000c1e1900 */
[----:B------:R-:W2:Y:S01]  /*0410*/  LDG.E R17, desc[UR12][R6.64+0x4] ;  /* 0x0000040c06117981 */ /* 0x000ea2000c1e1900 */
[----:B------:R-:W-:-:S04]  /*0420*/  IADD3 R3, PT, PT, R3, 0x4, RZ ;  /* 0x0000000403037810 */ /* 0x000fc80007ffe0ff */
[----:B------:R-:W-:Y:S01]  /*0430*/  ISETP.GE.AND P0, PT, R3, R0, PT ;  /* 0x000000000300720c */ /* 0x000fe20003f06270 */
[----:B--2---:R-:W-:-:S05]  /*0440*/  FADD R17, R2, R17 ;  /* 0x0000001102117221 */ /* 0x004fca0000000000 */
[----:B------:R0:W-:Y:S07]  /*0450*/  STG.E desc[UR12][R8.64+0x4], R17 ;  /* 0x0000041108007986 */ /* 0x0001ee000c10190c */
[----:B------:R-:W-:Y:S05]  /*0460*/  @!P0 BRA `(.L_x_3) ;  /* 0xfffffffc00908947 */ /* 0x000fea000383ffff */
[----:B------:R-:W-:Y:S05]  /*0470*/  EXIT ;  /* 0x000000000000794d */ /* 0x000fea0003800000 */
.L_x_4:
[----:B------:R-:W-:-:S00]  /*0480*/  BRA `(.L_x_4) ;  /* 0xfffffffc00fc7947 */ /* 0x000fc0000383ffff */
[----:B------:R-:W-:-:S00]  /*0490*/  NOP ;  /* 0x0000000000007918 */ /* 0x000fc00000000000 */
        /* <DEDUP_REMOVED lines=14> */
.L_x_5:


//--------------------- .nv.shared.reserved.0     --------------------------
	.section	.nv.shared.reserved.0,"aw",@nobits
	.weak		__nv_reservedSMEM_offset_0_alias
	.size		__nv_reservedSMEM_offset_0_alias, 0, 64
	.other		__nv_reservedSMEM_offset_0_alias,@"STO_CUDA_RESERVED_SHARED STV_DEFAULT"
__nv_reservedSMEM_offset_0_alias:
	.zero		0
	.zero		64


//--------------------- .nv.constant0._Z3addPfS_S_i --------------------------
	.section	.nv.constant0._Z3addPfS_S_i,"a",@progbits
	.sectionflags	@""
	.align	4
.nv.constant0._Z3addPfS_S_i:
	.zero		924


//--------------------- SYMBOLS --------------------------

	.type		.nv.reservedSmem.offset0,@object
	.size		.nv.reservedSmem.offset0,0x4
